//
// Generated by NVIDIA NVVM Compiler
//
// Compiler Build ID: CL-36424714
// Cuda compilation tools, release 13.0, V13.0.88
// Based on NVVM 20.0.0
//

.version 9.0
.target sm_100
.address_size 64

	// .globl	_Z14md5hash_kernelPiPhPjiiijjjj

.visible .entry _Z14md5hash_kernelPiPhPjiiijjjj(
	.param .u64 .ptr .align 1 _Z14md5hash_kernelPiPhPjiiijjjj_param_0,
	.param .u64 .ptr .align 1 _Z14md5hash_kernelPiPhPjiiijjjj_param_1,
	.param .u64 .ptr .align 1 _Z14md5hash_kernelPiPhPjiiijjjj_param_2,
	.param .u32 _Z14md5hash_kernelPiPhPjiiijjjj_param_3,
	.param .u32 _Z14md5hash_kernelPiPhPjiiijjjj_param_4,
	.param .u32 _Z14md5hash_kernelPiPhPjiiijjjj_param_5,
	.param .u32 _Z14md5hash_kernelPiPhPjiiijjjj_param_6,
	.param .u32 _Z14md5hash_kernelPiPhPjiiijjjj_param_7,
	.param .u32 _Z14md5hash_kernelPiPhPjiiijjjj_param_8,
	.param .u32 _Z14md5hash_kernelPiPhPjiiijjjj_param_9
)
{
	.reg .pred 	%p<25>;
	.reg .b16 	%rs<5>;
	.reg .b32 	%r<556>;
	.reg .b64 	%rd<8>;

	ld.param.u64 	%rd4, [_Z14md5hash_kernelPiPhPjiiijjjj_param_0];
	ld.param.u64 	%rd5, [_Z14md5hash_kernelPiPhPjiiijjjj_param_1];
	ld.param.u32 	%r35, [_Z14md5hash_kernelPiPhPjiiijjjj_param_3];
	ld.param.u32 	%r29, [_Z14md5hash_kernelPiPhPjiiijjjj_param_4];
	ld.param.u32 	%r30, [_Z14md5hash_kernelPiPhPjiiijjjj_param_5];
	ld.param.u32 	%r31, [_Z14md5hash_kernelPiPhPjiiijjjj_param_6];
	ld.param.u32 	%r32, [_Z14md5hash_kernelPiPhPjiiijjjj_param_7];
	ld.param.u32 	%r33, [_Z14md5hash_kernelPiPhPjiiijjjj_param_8];
	ld.param.u32 	%r34, [_Z14md5hash_kernelPiPhPjiiijjjj_param_9];
	mov.u32 	%r36, %ntid.x;
	mov.u32 	%r37, %ctaid.x;
	mov.u32 	%r38, %tid.x;
	mad.lo.s32 	%r39, %r36, %r37, %r38;
	mul.lo.s32 	%r551, %r30, %r39;
	div.u32 	%r41, %r551, %r30;
	mul.lo.s32 	%r42, %r41, %r30;
	sub.s32 	%r43, %r551, %r42;
	and.b32  	%r44, %r43, 255;
	div.u32 	%r45, %r41, %r30;
	mul.lo.s32 	%r46, %r45, %r30;
	sub.s32 	%r47, %r41, %r46;
	shl.b32 	%r48, %r47, 8;
	and.b32  	%r49, %r48, 65280;
	or.b32  	%r50, %r49, %r44;
	div.u32 	%r51, %r45, %r30;
	mul.lo.s32 	%r52, %r51, %r30;
	sub.s32 	%r53, %r45, %r52;
	shl.b32 	%r54, %r53, 16;
	and.b32  	%r55, %r54, 16711680;
	or.b32  	%r56, %r50, %r55;
	div.u32 	%r57, %r51, %r30;
	mul.lo.s32 	%r58, %r57, %r30;
	sub.s32 	%r59, %r51, %r58;
	shl.b32 	%r60, %r59, 24;
	or.b32  	%r553, %r56, %r60;
	div.u32 	%r61, %r57, %r30;
	mul.lo.s32 	%r62, %r61, %r30;
	sub.s32 	%r3, %r57, %r62;
	and.b32  	%r63, %r3, 255;
	div.u32 	%r64, %r61, %r30;
	mul.lo.s32 	%r65, %r64, %r30;
	sub.s32 	%r4, %r61, %r65;
	shl.b32 	%r66, %r4, 8;
	and.b32  	%r67, %r66, 65280;
	or.b32  	%r68, %r67, %r63;
	div.u32 	%r69, %r64, %r30;
	mul.lo.s32 	%r70, %r69, %r30;
	sub.s32 	%r5, %r64, %r70;
	shl.b32 	%r71, %r5, 16;
	and.b32  	%r72, %r71, 16711680;
	rem.u32 	%r6, %r69, %r30;
	shl.b32 	%r73, %r6, 24;
	or.b32  	%r74, %r68, %r72;
	or.b32  	%r7, %r74, %r73;
	setp.lt.s32 	%p1, %r30, 1;
	setp.ge.s32 	%p2, %r551, %r35;
	or.pred  	%p3, %p1, %p2;
	@%p3 bra 	$L__BB0_24;
	ld.param.u64 	%rd7, [_Z14md5hash_kernelPiPhPjiiijjjj_param_2];
	cvta.to.global.u64 	%rd1, %rd7;
	cvta.to.global.u64 	%rd2, %rd5;
	shl.b32 	%r76, %r29, 3;
	add.s32 	%r8, %r76, -1502002290;
	add.s32 	%r9, %r76, -1019803690;
	add.s32 	%r10, %r76, -35309556;
	add.s32 	%r11, %r76, -1416354905;
	cvt.u16.u32 	%rs1, %r3;
	cvt.u16.u32 	%rs2, %r4;
	cvt.u16.u32 	%rs3, %r5;
	cvt.u16.u32 	%rs4, %r6;
	cvta.to.global.u64 	%rd3, %rd4;
	mov.b32 	%r552, 0;
$L__BB0_2:
	add.s32 	%r15, %r551, 1;
	setp.gt.s32 	%p4, %r29, 3;
	@%p4 bra 	$L__BB0_10;
	setp.gt.s32 	%p10, %r29, 1;
	@%p10 bra 	$L__BB0_7;
	setp.eq.s32 	%p13, %r29, 0;
	@%p13 bra 	$L__BB0_17;
	setp.eq.s32 	%p14, %r29, 1;
	mov.u32 	%r554, %r553;
	mov.u32 	%r555, %r7;
	@%p14 bra 	$L__BB0_6;
	bra.uni 	$L__BB0_21;
$L__BB0_6:
	or.b32  	%r554, %r553, 32768;
	mov.u32 	%r555, %r7;
	bra.uni 	$L__BB0_21;
$L__BB0_7:
	setp.eq.s32 	%p11, %r29, 2;
	@%p11 bra 	$L__BB0_18;
	setp.eq.s32 	%p12, %r29, 3;
	mov.u32 	%r554, %r553;
	mov.u32 	%r555, %r7;
	@%p12 bra 	$L__BB0_9;
	bra.uni 	$L__BB0_21;
$L__BB0_9:
	or.b32  	%r554, %r553, -2147483648;
	mov.u32 	%r555, %r7;
	bra.uni 	$L__BB0_21;
$L__BB0_10:
	setp.gt.s32 	%p5, %r29, 5;
	@%p5 bra 	$L__BB0_14;
	setp.eq.s32 	%p8, %r29, 4;
	@%p8 bra 	$L__BB0_19;
	setp.eq.s32 	%p9, %r29, 5;
	mov.u32 	%r554, %r553;
	mov.u32 	%r555, %r7;
	@%p9 bra 	$L__BB0_13;
	bra.uni 	$L__BB0_21;
$L__BB0_13:
	or.b32  	%r555, %r7, 32768;
	mov.u32 	%r554, %r553;
	bra.uni 	$L__BB0_21;
$L__BB0_14:
	setp.eq.s32 	%p6, %r29, 6;
	@%p6 bra 	$L__BB0_20;
	setp.eq.s32 	%p7, %r29, 7;
	mov.u32 	%r554, %r553;
	mov.u32 	%r555, %r7;
	@%p7 bra 	$L__BB0_16;
	bra.uni 	$L__BB0_21;
$L__BB0_16:
	or.b32  	%r555, %r7, -2147483648;
	mov.u32 	%r554, %r553;
	bra.uni 	$L__BB0_21;
$L__BB0_17:
	or.b32  	%r554, %r553, 128;
	mov.u32 	%r555, %r7;
	bra.uni 	$L__BB0_21;
$L__BB0_18:
	or.b32  	%r554, %r553, 8388608;
	mov.u32 	%r555, %r7;
	bra.uni 	$L__BB0_21;
$L__BB0_19:
	or.b32  	%r555, %r7, 128;
	mov.u32 	%r554, %r553;
	bra.uni 	$L__BB0_21;
$L__BB0_20:
	or.b32  	%r555, %r7, 8388608;
	mov.u32 	%r554, %r553;
$L__BB0_21:
	add.s32 	%r77, %r554, -680876937;
	shf.l.wrap.b32 	%r78, %r77, %r77, 7;
	add.s32 	%r79, %r78, -271733879;
	and.b32  	%r80, %r79, -271733879;
	sub.s32 	%r81, 271733878, %r78;
	and.b32  	%r82, %r81, -1732584194;
	or.b32  	%r83, %r80, %r82;
	add.s32 	%r84, %r555, %r83;
	add.s32 	%r85, %r84, -117830708;
	shf.l.wrap.b32 	%r86, %r85, %r85, 12;
	add.s32 	%r87, %r86, %r79;
	not.b32 	%r88, %r87;
	and.b32  	%r89, %r87, %r79;
	and.b32  	%r90, %r88, -271733879;
	or.b32  	%r91, %r90, %r89;
	add.s32 	%r92, %r91, -1126478375;
	shf.l.wrap.b32 	%r93, %r92, %r92, 17;
	add.s32 	%r94, %r93, %r87;
	and.b32  	%r95, %r94, %r87;
	not.b32 	%r96, %r94;
	and.b32  	%r97, %r79, %r96;
	or.b32  	%r98, %r95, %r97;
	add.s32 	%r99, %r98, -1316259209;
	shf.l.wrap.b32 	%r100, %r99, %r99, 22;
	add.s32 	%r101, %r100, %r94;
	and.b32  	%r102, %r101, %r94;
	not.b32 	%r103, %r101;
	and.b32  	%r104, %r87, %r103;
	or.b32  	%r105, %r102, %r104;
	add.s32 	%r106, %r78, %r105;
	add.s32 	%r107, %r106, -448152776;
	shf.l.wrap.b32 	%r108, %r107, %r107, 7;
	add.s32 	%r109, %r108, %r101;
	and.b32  	%r110, %r109, %r101;
	not.b32 	%r111, %r109;
	and.b32  	%r112, %r94, %r111;
	or.b32  	%r113, %r110, %r112;
	add.s32 	%r114, %r87, %r113;
	add.s32 	%r115, %r114, 1200080426;
	shf.l.wrap.b32 	%r116, %r115, %r115, 12;
	add.s32 	%r117, %r116, %r109;
	and.b32  	%r118, %r117, %r109;
	not.b32 	%r119, %r117;
	and.b32  	%r120, %r101, %r119;
	or.b32  	%r121, %r118, %r120;
	add.s32 	%r122, %r94, %r121;
	add.s32 	%r123, %r122, -1473231341;
	shf.l.wrap.b32 	%r124, %r123, %r123, 17;
	add.s32 	%r125, %r124, %r117;
	and.b32  	%r126, %r125, %r117;
	not.b32 	%r127, %r125;
	and.b32  	%r128, %r109, %r127;
	or.b32  	%r129, %r126, %r128;
	add.s32 	%r130, %r101, %r129;
	add.s32 	%r131, %r130, -45705983;
	shf.l.wrap.b32 	%r132, %r131, %r131, 22;
	add.s32 	%r133, %r132, %r125;
	and.b32  	%r134, %r133, %r125;
	not.b32 	%r135, %r133;
	and.b32  	%r136, %r117, %r135;
	or.b32  	%r137, %r134, %r136;
	add.s32 	%r138, %r109, %r137;
	add.s32 	%r139, %r138, 1770035416;
	shf.l.wrap.b32 	%r140, %r139, %r139, 7;
	add.s32 	%r141, %r140, %r133;
	and.b32  	%r142, %r141, %r133;
	not.b32 	%r143, %r141;
	and.b32  	%r144, %r125, %r143;
	or.b32  	%r145, %r142, %r144;
	add.s32 	%r146, %r117, %r145;
	add.s32 	%r147, %r146, -1958414417;
	shf.l.wrap.b32 	%r148, %r147, %r147, 12;
	add.s32 	%r149, %r148, %r141;
	and.b32  	%r150, %r149, %r141;
	not.b32 	%r151, %r149;
	and.b32  	%r152, %r133, %r151;
	or.b32  	%r153, %r150, %r152;
	add.s32 	%r154, %r125, %r153;
	add.s32 	%r155, %r154, -42063;
	shf.l.wrap.b32 	%r156, %r155, %r155, 17;
	add.s32 	%r157, %r156, %r149;
	and.b32  	%r158, %r157, %r149;
	not.b32 	%r159, %r157;
	and.b32  	%r160, %r141, %r159;
	or.b32  	%r161, %r158, %r160;
	add.s32 	%r162, %r133, %r161;
	add.s32 	%r163, %r162, -1990404162;
	shf.l.wrap.b32 	%r164, %r163, %r163, 22;
	add.s32 	%r165, %r164, %r157;
	and.b32  	%r166, %r165, %r157;
	not.b32 	%r167, %r165;
	and.b32  	%r168, %r149, %r167;
	or.b32  	%r169, %r166, %r168;
	add.s32 	%r170, %r141, %r169;
	add.s32 	%r171, %r170, 1804603682;
	shf.l.wrap.b32 	%r172, %r171, %r171, 7;
	add.s32 	%r173, %r172, %r165;
	and.b32  	%r174, %r173, %r165;
	not.b32 	%r175, %r173;
	and.b32  	%r176, %r157, %r175;
	or.b32  	%r177, %r174, %r176;
	add.s32 	%r178, %r149, %r177;
	add.s32 	%r179, %r178, -40341101;
	shf.l.wrap.b32 	%r180, %r179, %r179, 12;
	add.s32 	%r181, %r180, %r173;
	and.b32  	%r182, %r181, %r173;
	not.b32 	%r183, %r181;
	and.b32  	%r184, %r165, %r183;
	or.b32  	%r185, %r182, %r184;
	add.s32 	%r186, %r8, %r157;
	add.s32 	%r187, %r186, %r185;
	shf.l.wrap.b32 	%r188, %r187, %r187, 17;
	add.s32 	%r189, %r188, %r181;
	and.b32  	%r190, %r189, %r181;
	not.b32 	%r191, %r189;
	and.b32  	%r192, %r173, %r191;
	or.b32  	%r193, %r190, %r192;
	add.s32 	%r194, %r165, %r193;
	add.s32 	%r195, %r194, 1236535329;
	shf.l.wrap.b32 	%r196, %r195, %r195, 22;
	add.s32 	%r197, %r196, %r189;
	and.b32  	%r198, %r197, %r181;
	and.b32  	%r199, %r189, %r183;
	or.b32  	%r200, %r198, %r199;
	add.s32 	%r201, %r555, %r173;
	add.s32 	%r202, %r201, %r200;
	add.s32 	%r203, %r202, -165796510;
	shf.l.wrap.b32 	%r204, %r203, %r203, 5;
	add.s32 	%r205, %r204, %r197;
	and.b32  	%r206, %r205, %r189;
	and.b32  	%r207, %r197, %r191;
	or.b32  	%r208, %r206, %r207;
	add.s32 	%r209, %r181, %r208;
	add.s32 	%r210, %r209, -1069501632;
	shf.l.wrap.b32 	%r211, %r210, %r210, 9;
	add.s32 	%r212, %r211, %r205;
	and.b32  	%r213, %r212, %r197;
	not.b32 	%r214, %r197;
	and.b32  	%r215, %r205, %r214;
	or.b32  	%r216, %r213, %r215;
	add.s32 	%r217, %r189, %r216;
	add.s32 	%r218, %r217, 643717713;
	shf.l.wrap.b32 	%r219, %r218, %r218, 14;
	add.s32 	%r220, %r219, %r212;
	and.b32  	%r221, %r220, %r205;
	not.b32 	%r222, %r205;
	and.b32  	%r223, %r212, %r222;
	or.b32  	%r224, %r221, %r223;
	add.s32 	%r225, %r554, %r197;
	add.s32 	%r226, %r225, %r224;
	add.s32 	%r227, %r226, -373897302;
	shf.l.wrap.b32 	%r228, %r227, %r227, 20;
	add.s32 	%r229, %r228, %r220;
	and.b32  	%r230, %r229, %r212;
	not.b32 	%r231, %r212;
	and.b32  	%r232, %r220, %r231;
	or.b32  	%r233, %r230, %r232;
	add.s32 	%r234, %r205, %r233;
	add.s32 	%r235, %r234, -701558691;
	shf.l.wrap.b32 	%r236, %r235, %r235, 5;
	add.s32 	%r237, %r236, %r229;
	and.b32  	%r238, %r237, %r220;
	not.b32 	%r239, %r220;
	and.b32  	%r240, %r229, %r239;
	or.b32  	%r241, %r238, %r240;
	add.s32 	%r242, %r212, %r241;
	add.s32 	%r243, %r242, 38016083;
	shf.l.wrap.b32 	%r244, %r243, %r243, 9;
	add.s32 	%r245, %r244, %r237;
	and.b32  	%r246, %r245, %r229;
	not.b32 	%r247, %r229;
	and.b32  	%r248, %r237, %r247;
	or.b32  	%r249, %r246, %r248;
	add.s32 	%r250, %r220, %r249;
	add.s32 	%r251, %r250, -660478335;
	shf.l.wrap.b32 	%r252, %r251, %r251, 14;
	add.s32 	%r253, %r252, %r245;
	and.b32  	%r254, %r253, %r237;
	not.b32 	%r255, %r237;
	and.b32  	%r256, %r245, %r255;
	or.b32  	%r257, %r254, %r256;
	add.s32 	%r258, %r229, %r257;
	add.s32 	%r259, %r258, -405537848;
	shf.l.wrap.b32 	%r260, %r259, %r259, 20;
	add.s32 	%r261, %r260, %r253;
	and.b32  	%r262, %r261, %r245;
	not.b32 	%r263, %r245;
	and.b32  	%r264, %r253, %r263;
	or.b32  	%r265, %r262, %r264;
	add.s32 	%r266, %r237, %r265;
	add.s32 	%r267, %r266, 568446438;
	shf.l.wrap.b32 	%r268, %r267, %r267, 5;
	add.s32 	%r269, %r268, %r261;
	and.b32  	%r270, %r269, %r253;
	not.b32 	%r271, %r253;
	and.b32  	%r272, %r261, %r271;
	or.b32  	%r273, %r270, %r272;
	add.s32 	%r274, %r9, %r245;
	add.s32 	%r275, %r274, %r273;
	shf.l.wrap.b32 	%r276, %r275, %r275, 9;
	add.s32 	%r277, %r276, %r269;
	and.b32  	%r278, %r277, %r261;
	not.b32 	%r279, %r261;
	and.b32  	%r280, %r269, %r279;
	or.b32  	%r281, %r278, %r280;
	add.s32 	%r282, %r253, %r281;
	add.s32 	%r283, %r282, -187363961;
	shf.l.wrap.b32 	%r284, %r283, %r283, 14;
	add.s32 	%r285, %r284, %r277;
	and.b32  	%r286, %r285, %r269;
	not.b32 	%r287, %r269;
	and.b32  	%r288, %r277, %r287;
	or.b32  	%r289, %r286, %r288;
	add.s32 	%r290, %r261, %r289;
	add.s32 	%r291, %r290, 1163531501;
	shf.l.wrap.b32 	%r292, %r291, %r291, 20;
	add.s32 	%r293, %r292, %r285;
	and.b32  	%r294, %r293, %r277;
	not.b32 	%r295, %r277;
	and.b32  	%r296, %r285, %r295;
	or.b32  	%r297, %r294, %r296;
	add.s32 	%r298, %r269, %r297;
	add.s32 	%r299, %r298, -1444681467;
	shf.l.wrap.b32 	%r300, %r299, %r299, 5;
	add.s32 	%r301, %r300, %r293;
	and.b32  	%r302, %r301, %r285;
	not.b32 	%r303, %r285;
	and.b32  	%r304, %r293, %r303;
	or.b32  	%r305, %r302, %r304;
	add.s32 	%r306, %r277, %r305;
	add.s32 	%r307, %r306, -51403784;
	shf.l.wrap.b32 	%r308, %r307, %r307, 9;
	add.s32 	%r309, %r308, %r301;
	and.b32  	%r310, %r309, %r293;
	not.b32 	%r311, %r293;
	and.b32  	%r312, %r301, %r311;
	or.b32  	%r313, %r310, %r312;
	add.s32 	%r314, %r285, %r313;
	add.s32 	%r315, %r314, 1735328473;
	shf.l.wrap.b32 	%r316, %r315, %r315, 14;
	add.s32 	%r317, %r316, %r309;
	and.b32  	%r318, %r317, %r301;
	not.b32 	%r319, %r301;
	and.b32  	%r320, %r309, %r319;
	or.b32  	%r321, %r318, %r320;
	add.s32 	%r322, %r293, %r321;
	add.s32 	%r323, %r322, -1926607734;
	shf.l.wrap.b32 	%r324, %r323, %r323, 20;
	add.s32 	%r325, %r324, %r317;
	xor.b32  	%r326, %r317, %r309;
	xor.b32  	%r327, %r326, %r325;
	add.s32 	%r328, %r301, %r327;
	add.s32 	%r329, %r328, -378558;
	shf.l.wrap.b32 	%r330, %r329, %r329, 4;
	add.s32 	%r331, %r330, %r325;
	xor.b32  	%r332, %r325, %r317;
	xor.b32  	%r333, %r332, %r331;
	add.s32 	%r334, %r309, %r333;
	add.s32 	%r335, %r334, -2022574463;
	shf.l.wrap.b32 	%r336, %r335, %r335, 11;
	add.s32 	%r337, %r336, %r331;
	xor.b32  	%r338, %r331, %r325;
	xor.b32  	%r339, %r338, %r337;
	add.s32 	%r340, %r317, %r339;
	add.s32 	%r341, %r340, 1839030562;
	shf.l.wrap.b32 	%r342, %r341, %r341, 16;
	add.s32 	%r343, %r342, %r337;
	xor.b32  	%r344, %r337, %r331;
	xor.b32  	%r345, %r344, %r343;
	add.s32 	%r346, %r10, %r325;
	add.s32 	%r347, %r346, %r345;
	shf.l.wrap.b32 	%r348, %r347, %r347, 23;
	add.s32 	%r349, %r348, %r343;
	xor.b32  	%r350, %r343, %r337;
	xor.b32  	%r351, %r350, %r349;
	add.s32 	%r352, %r555, %r331;
	add.s32 	%r353, %r352, %r351;
	add.s32 	%r354, %r353, -1530992060;
	shf.l.wrap.b32 	%r355, %r354, %r354, 4;
	add.s32 	%r356, %r355, %r349;
	xor.b32  	%r357, %r349, %r343;
	xor.b32  	%r358, %r357, %r356;
	add.s32 	%r359, %r337, %r358;
	add.s32 	%r360, %r359, 1272893353;
	shf.l.wrap.b32 	%r361, %r360, %r360, 11;
	add.s32 	%r362, %r361, %r356;
	xor.b32  	%r363, %r356, %r349;
	xor.b32  	%r364, %r363, %r362;
	add.s32 	%r365, %r343, %r364;
	add.s32 	%r366, %r365, -155497632;
	shf.l.wrap.b32 	%r367, %r366, %r366, 16;
	add.s32 	%r368, %r367, %r362;
	xor.b32  	%r369, %r362, %r356;
	xor.b32  	%r370, %r369, %r368;
	add.s32 	%r371, %r349, %r370;
	add.s32 	%r372, %r371, -1094730640;
	shf.l.wrap.b32 	%r373, %r372, %r372, 23;
	add.s32 	%r374, %r373, %r368;
	xor.b32  	%r375, %r368, %r362;
	xor.b32  	%r376, %r375, %r374;
	add.s32 	%r377, %r356, %r376;
	add.s32 	%r378, %r377, 681279174;
	shf.l.wrap.b32 	%r379, %r378, %r378, 4;
	add.s32 	%r380, %r379, %r374;
	xor.b32  	%r381, %r374, %r368;
	xor.b32  	%r382, %r381, %r380;
	add.s32 	%r383, %r554, %r362;
	add.s32 	%r384, %r383, %r382;
	add.s32 	%r385, %r384, -358537222;
	shf.l.wrap.b32 	%r386, %r385, %r385, 11;
	add.s32 	%r387, %r386, %r380;
	xor.b32  	%r388, %r380, %r374;
	xor.b32  	%r389, %r388, %r387;
	add.s32 	%r390, %r368, %r389;
	add.s32 	%r391, %r390, -722521979;
	shf.l.wrap.b32 	%r392, %r391, %r391, 16;
	add.s32 	%r393, %r392, %r387;
	xor.b32  	%r394, %r387, %r380;
	xor.b32  	%r395, %r394, %r393;
	add.s32 	%r396, %r374, %r395;
	add.s32 	%r397, %r396, 76029189;
	shf.l.wrap.b32 	%r398, %r397, %r397, 23;
	add.s32 	%r399, %r398, %r393;
	xor.b32  	%r400, %r393, %r387;
	xor.b32  	%r401, %r400, %r399;
	add.s32 	%r402, %r380, %r401;
	add.s32 	%r403, %r402, -640364487;
	shf.l.wrap.b32 	%r404, %r403, %r403, 4;
	add.s32 	%r405, %r404, %r399;
	xor.b32  	%r406, %r399, %r393;
	xor.b32  	%r407, %r406, %r405;
	add.s32 	%r408, %r387, %r407;
	add.s32 	%r409, %r408, -421815835;
	shf.l.wrap.b32 	%r410, %r409, %r409, 11;
	add.s32 	%r411, %r410, %r405;
	xor.b32  	%r412, %r405, %r399;
	xor.b32  	%r413, %r412, %r411;
	add.s32 	%r414, %r393, %r413;
	add.s32 	%r415, %r414, 530742520;
	shf.l.wrap.b32 	%r416, %r415, %r415, 16;
	add.s32 	%r417, %r416, %r411;
	xor.b32  	%r418, %r411, %r405;
	xor.b32  	%r419, %r418, %r417;
	add.s32 	%r420, %r399, %r419;
	add.s32 	%r421, %r420, -995338651;
	shf.l.wrap.b32 	%r422, %r421, %r421, 23;
	add.s32 	%r423, %r422, %r417;
	not.b32 	%r424, %r411;
	or.b32  	%r425, %r423, %r424;
	xor.b32  	%r426, %r425, %r417;
	add.s32 	%r427, %r554, %r405;
	add.s32 	%r428, %r427, %r426;
	add.s32 	%r429, %r428, -198630844;
	shf.l.wrap.b32 	%r430, %r429, %r429, 6;
	add.s32 	%r431, %r430, %r423;
	not.b32 	%r432, %r417;
	or.b32  	%r433, %r431, %r432;
	xor.b32  	%r434, %r433, %r423;
	add.s32 	%r435, %r411, %r434;
	add.s32 	%r436, %r435, 1126891415;
	shf.l.wrap.b32 	%r437, %r436, %r436, 10;
	add.s32 	%r438, %r437, %r431;
	not.b32 	%r439, %r423;
	or.b32  	%r440, %r438, %r439;
	xor.b32  	%r441, %r440, %r431;
	add.s32 	%r442, %r11, %r417;
	add.s32 	%r443, %r442, %r441;
	shf.l.wrap.b32 	%r444, %r443, %r443, 15;
	add.s32 	%r445, %r444, %r438;
	not.b32 	%r446, %r431;
	or.b32  	%r447, %r445, %r446;
	xor.b32  	%r448, %r447, %r438;
	add.s32 	%r449, %r423, %r448;
	add.s32 	%r450, %r449, -57434055;
	shf.l.wrap.b32 	%r451, %r450, %r450, 21;
	add.s32 	%r452, %r451, %r445;
	not.b32 	%r453, %r438;
	or.b32  	%r454, %r452, %r453;
	xor.b32  	%r455, %r454, %r445;
	add.s32 	%r456, %r431, %r455;
	add.s32 	%r457, %r456, 1700485571;
	shf.l.wrap.b32 	%r458, %r457, %r457, 6;
	add.s32 	%r459, %r458, %r452;
	not.b32 	%r460, %r445;
	or.b32  	%r461, %r459, %r460;
	xor.b32  	%r462, %r461, %r452;
	add.s32 	%r463, %r438, %r462;
	add.s32 	%r464, %r463, -1894986606;
	shf.l.wrap.b32 	%r465, %r464, %r464, 10;
	add.s32 	%r466, %r465, %r459;
	not.b32 	%r467, %r452;
	or.b32  	%r468, %r466, %r467;
	xor.b32  	%r469, %r468, %r459;
	add.s32 	%r470, %r445, %r469;
	add.s32 	%r471, %r470, -1051523;
	shf.l.wrap.b32 	%r472, %r471, %r471, 15;
	add.s32 	%r473, %r472, %r466;
	not.b32 	%r474, %r459;
	or.b32  	%r475, %r473, %r474;
	xor.b32  	%r476, %r475, %r466;
	add.s32 	%r477, %r555, %r452;
	add.s32 	%r478, %r477, %r476;
	add.s32 	%r479, %r478, -2054922799;
	shf.l.wrap.b32 	%r480, %r479, %r479, 21;
	add.s32 	%r481, %r480, %r473;
	not.b32 	%r482, %r466;
	or.b32  	%r483, %r481, %r482;
	xor.b32  	%r484, %r483, %r473;
	add.s32 	%r485, %r459, %r484;
	add.s32 	%r486, %r485, 1873313359;
	shf.l.wrap.b32 	%r487, %r486, %r486, 6;
	add.s32 	%r488, %r487, %r481;
	not.b32 	%r489, %r473;
	or.b32  	%r490, %r488, %r489;
	xor.b32  	%r491, %r490, %r481;
	add.s32 	%r492, %r466, %r491;
	add.s32 	%r493, %r492, -30611744;
	shf.l.wrap.b32 	%r494, %r493, %r493, 10;
	add.s32 	%r495, %r494, %r488;
	not.b32 	%r496, %r481;
	or.b32  	%r497, %r495, %r496;
	xor.b32  	%r498, %r497, %r488;
	add.s32 	%r499, %r473, %r498;
	add.s32 	%r500, %r499, -1560198380;
	shf.l.wrap.b32 	%r501, %r500, %r500, 15;
	add.s32 	%r502, %r501, %r495;
	not.b32 	%r503, %r488;
	or.b32  	%r504, %r502, %r503;
	xor.b32  	%r505, %r504, %r495;
	add.s32 	%r506, %r481, %r505;
	add.s32 	%r507, %r506, 1309151649;
	shf.l.wrap.b32 	%r508, %r507, %r507, 21;
	add.s32 	%r509, %r508, %r502;
	not.b32 	%r510, %r495;
	or.b32  	%r511, %r509, %r510;
	xor.b32  	%r512, %r511, %r502;
	add.s32 	%r513, %r488, %r512;
	add.s32 	%r514, %r513, -145523070;
	shf.l.wrap.b32 	%r515, %r514, %r514, 6;
	add.s32 	%r516, %r515, %r509;
	not.b32 	%r517, %r502;
	or.b32  	%r518, %r516, %r517;
	xor.b32  	%r519, %r518, %r509;
	add.s32 	%r520, %r495, %r519;
	add.s32 	%r521, %r520, -1120210379;
	shf.l.wrap.b32 	%r522, %r521, %r521, 10;
	add.s32 	%r523, %r522, %r516;
	not.b32 	%r525, %r509;
	or.b32  	%r526, %r523, %r525;
	xor.b32  	%r527, %r526, %r516;
	add.s32 	%r528, %r502, %r527;
	add.s32 	%r530, %r528, 718787259;
	shf.l.wrap.b32 	%r531, %r530, %r530, 15;
	add.s32 	%r532, %r531, %r523;
	not.b32 	%r533, %r516;
	or.b32  	%r534, %r532, %r533;
	xor.b32  	%r535, %r534, %r523;
	add.s32 	%r536, %r509, %r535;
	add.s32 	%r538, %r536, -343485551;
	shf.l.wrap.b32 	%r539, %r538, %r538, 21;
	add.s32 	%r540, %r516, 1732584193;
	add.s32 	%r541, %r532, %r539;
	add.s32 	%r542, %r541, -271733879;
	add.s32 	%r543, %r532, -1732584194;
	add.s32 	%r544, %r523, 271733878;
	setp.ne.s32 	%p15, %r540, %r31;
	setp.ne.s32 	%p16, %r542, %r32;
	or.pred  	%p17, %p15, %p16;
	setp.ne.s32 	%p18, %r543, %r33;
	or.pred  	%p19, %p17, %p18;
	setp.ne.s32 	%p20, %r544, %r34;
	or.pred  	%p21, %p19, %p20;
	@%p21 bra 	$L__BB0_23;
	st.global.u32 	[%rd3], %r551;
	st.global.u8 	[%rd2], %r553;
	shr.u32 	%r545, %r553, 8;
	st.global.u8 	[%rd2+1], %r545;
	shr.u32 	%r546, %r553, 16;
	st.global.u8 	[%rd2+2], %r546;
	shr.u32 	%r547, %r553, 24;
	st.global.u8 	[%rd2+3], %r547;
	st.global.u8 	[%rd2+4], %rs1;
	st.global.u8 	[%rd2+5], %rs2;
	st.global.u8 	[%rd2+6], %rs3;
	st.global.u8 	[%rd2+7], %rs4;
	st.global.u32 	[%rd1], %r31;
	st.global.u32 	[%rd1+4], %r32;
	st.global.u32 	[%rd1+8], %r33;
	st.global.u32 	[%rd1+12], %r34;
$L__BB0_23:
	add.s32 	%r548, %r553, 1;
	and.b32  	%r549, %r548, 255;
	and.b32  	%r550, %r553, -256;
	or.b32  	%r553, %r549, %r550;
	add.s32 	%r552, %r552, 1;
	setp.lt.s32 	%p22, %r552, %r30;
	setp.lt.s32 	%p23, %r15, %r35;
	and.pred  	%p24, %p22, %p23;
	mov.u32 	%r551, %r15;
	@%p24 bra 	$L__BB0_2;
$L__BB0_24:
	ret;

}


// ===== COMPILED SASS (sm_100) =====

	.target	sm_100

	.elftype	@"ET_EXEC"


//--------------------- .note.nv.tkinfo           --------------------------
	.section	.note.nv.tkinfo,"",@"SHT_NOTE"
	.sectionflags	@"SHF_NOTE_NV_TKINFO"
	.tkinfo
        /*0018*/ 	.word	0x00000002
        /*0030*/ 	.string	""
        /*0030*/ 	.string	"ptxas"
        /*0030*/ 	.string	"Cuda compilation tools, release 13.0, V13.0.88"
        /*0030*/ 	.string	"Build cuda_13.0.r13.0/compiler.36424714_0"
        /*0030*/ 	.string	"-arch sm_100 -m 64 "



//--------------------- .note.nv.cuinfo           --------------------------
	.section	.note.nv.cuinfo,"",@"SHT_NOTE"
	.sectionflags	@"SHF_NOTE_NV_CUINFO"
        /*0018*/ 	.short	0x0002
        /*001a*/ 	.short	0x0064
        /*001c*/ 	.short	0x0082
	.zero		2


//--------------------- .nv.info                  --------------------------
	.section	.nv.info,"",@"SHT_CUDA_INFO"
	.align	4


	//----- nvinfo : EIATTR_REGCOUNT
	.align		4
        /*0000*/ 	.byte	0x04, 0x2f
        /*0002*/ 	.short	(.L_1 - .L_0)
	.align		4
.L_0:
        /*0004*/ 	.word	index@(_Z14md5hash_kernelPiPhPjiiijjjj)
        /*0008*/ 	.word	0x0000001a


	//----- nvinfo : EIATTR_FRAME_SIZE
	.align		4
.L_1:
        /*000c*/ 	.byte	0x04, 0x11
        /*000e*/ 	.short	(.L_3 - .L_2)
	.align		4
.L_2:
        /*0010*/ 	.word	index@(_Z14md5hash_kernelPiPhPjiiijjjj)
        /*0014*/ 	.word	0x00000000


	//----- nvinfo : EIATTR_MIN_STACK_SIZE
	.align		4
.L_3:
        /*0018*/ 	.byte	0x04, 0x12
        /*001a*/ 	.short	(.L_5 - .L_4)
	.align		4
.L_4:
        /*001c*/ 	.word	index@(_Z14md5hash_kernelPiPhPjiiijjjj)
        /*0020*/ 	.word	0x00000000
.L_5:


//--------------------- .nv.compat                --------------------------
	.section	.nv.compat,"",@"SHT_CUDA_COMPAT_INFO"
	.align	4
        /*0000*/ 	.byte	0x02, 0x09, 0x00, 0x00, 0x02, 0x02, 0x01, 0x00, 0x02, 0x05, 0x05, 0x00, 0x03, 0x07, 0x01, 0x01
        /*0010*/ 	.byte	0x02, 0x03, 0x00, 0x00, 0x02, 0x06, 0x01, 0x00, 0x04, 0x0b, 0x08, 0x00, 0x09, 0x00, 0x00, 0x00
        /*0020*/ 	.byte	0x00, 0x00, 0x00, 0x00


//--------------------- .nv.info._Z14md5hash_kernelPiPhPjiiijjjj --------------------------
	.section	.nv.info._Z14md5hash_kernelPiPhPjiiijjjj,"",@"SHT_CUDA_INFO"
	.sectionflags	@""
	.align	4


	//----- nvinfo : EIATTR_CUDA_API_VERSION
	.align		4
        /*0000*/ 	.byte	0x04, 0x37
        /*0002*/ 	.short	(.L_7 - .L_6)
.L_6:
        /*0004*/ 	.word	0x00000082


	//----- nvinfo : EIATTR_KPARAM_INFO
	.align		4
.L_7:
        /*0008*/ 	.byte	0x04, 0x17
        /*000a*/ 	.short	(.L_9 - .L_8)
.L_8:
        /*000c*/ 	.word	0x00000000
        /*0010*/ 	.short	0x0009
        /*0012*/ 	.short	0x0030
        /*0014*/ 	.byte	0x00, 0xf0, 0x11, 0x00


	//----- nvinfo : EIATTR_KPARAM_INFO
	.align		4
.L_9:
        /*0018*/ 	.byte	0x04, 0x17
        /*001a*/ 	.short	(.L_11 - .L_10)
.L_10:
        /*001c*/ 	.word	0x00000000
        /*0020*/ 	.short	0x0008
        /*0022*/ 	.short	0x002c
        /*0024*/ 	.byte	0x00, 0xf0, 0x11, 0x00


	//----- nvinfo : EIATTR_KPARAM_INFO
	.align		4
.L_11:
        /*0028*/ 	.byte	0x04, 0x17
        /*002a*/ 	.short	(.L_13 - .L_12)
.L_12:
        /*002c*/ 	.word	0x00000000
        /*0030*/ 	.short	0x0007
        /*0032*/ 	.short	0x0028
        /*0034*/ 	.byte	0x00, 0xf0, 0x11, 0x00


	//----- nvinfo : EIATTR_KPARAM_INFO
	.align		4
.L_13:
        /*0038*/ 	.byte	0x04, 0x17
        /*003a*/ 	.short	(.L_15 - .L_14)
.L_14:
        /*003c*/ 	.word	0x00000000
        /*0040*/ 	.short	0x0006
        /*0042*/ 	.short	0x0024
        /*0044*/ 	.byte	0x00, 0xf0, 0x11, 0x00


	//----- nvinfo : EIATTR_KPARAM_INFO
	.align		4
.L_15:
        /*0048*/ 	.byte	0x04, 0x17
        /*004a*/ 	.short	(.L_17 - .L_16)
.L_16:
        /*004c*/ 	.word	0x00000000
        /*0050*/ 	.short	0x0005
        /*0052*/ 	.short	0x0020
        /*0054*/ 	.byte	0x00, 0xf0, 0x11, 0x00


	//----- nvinfo : EIATTR_KPARAM_INFO
	.align		4
.L_17:
        /*0058*/ 	.byte	0x04, 0x17
        /*005a*/ 	.short	(.L_19 - .L_18)
.L_18:
        /*005c*/ 	.word	0x00000000
        /*0060*/ 	.short	0x0004
        /*0062*/ 	.short	0x001c
        /*0064*/ 	.byte	0x00, 0xf0, 0x11, 0x00


	//----- nvinfo : EIATTR_KPARAM_INFO
	.align		4
.L_19:
        /*0068*/ 	.byte	0x04, 0x17
        /*006a*/ 	.short	(.L_21 - .L_20)
.L_20:
        /*006c*/ 	.word	0x00000000
        /*0070*/ 	.short	0x0003
        /*0072*/ 	.short	0x0018
        /*0074*/ 	.byte	0x00, 0xf0, 0x11, 0x00


	//----- nvinfo : EIATTR_KPARAM_INFO
	.align		4
.L_21:
        /*0078*/ 	.byte	0x04, 0x17
        /*007a*/ 	.short	(.L_23 - .L_22)
.L_22:
        /*007c*/ 	.word	0x00000000
        /*0080*/ 	.short	0x0002
        /*0082*/ 	.short	0x0010
        /*0084*/ 	.byte	0x00, 0xf5, 0x21, 0x00


	//----- nvinfo : EIATTR_KPARAM_INFO
	.align		4
.L_23:
        /*0088*/ 	.byte	0x04, 0x17
        /*008a*/ 	.short	(.L_25 - .L_24)
.L_24:
        /*008c*/ 	.word	0x00000000
        /*0090*/ 	.short	0x0001
        /*0092*/ 	.short	0x0008
        /*0094*/ 	.byte	0x00, 0xf5, 0x21, 0x00


	//----- nvinfo : EIATTR_KPARAM_INFO
	.align		4
.L_25:
        /*0098*/ 	.byte	0x04, 0x17
        /*009a*/ 	.short	(.L_27 - .L_26)
.L_26:
        /*009c*/ 	.word	0x00000000
        /*00a0*/ 	.short	0x0000
        /*00a2*/ 	.short	0x0000
        /*00a4*/ 	.byte	0x00, 0xf5, 0x21, 0x00


	//----- nvinfo : EIATTR_SPARSE_MMA_MASK
	.align		4
.L_27:
        /*00a8*/ 	.byte	0x03, 0x50
        /*00aa*/ 	.short	0x0000


	//----- nvinfo : EIATTR_MAXREG_COUNT
	.align		4
        /*00ac*/ 	.byte	0x03, 0x1b
        /*00ae*/ 	.short	0x00ff


	//----- nvinfo : EIATTR_MERCURY_ISA_VERSION
	.align		4
        /*00b0*/ 	.byte	0x03, 0x5f
        /*00b2*/ 	.short	0x0101


	//----- nvinfo : EIATTR_VRC_CTA_INIT_COUNT
	.align		4
        /*00b4*/ 	.byte	0x02, 0x4a
	.zero		1
	.zero		1


	//----- nvinfo : EIATTR_EXIT_INSTR_OFFSETS
	.align		4
        /*00b8*/ 	.byte	0x04, 0x1c
        /*00ba*/ 	.short	(.L_29 - .L_28)


	//   ....[0]....
.L_28:
        /*00bc*/ 	.word	0x00000620


	//   ....[1]....
        /*00c0*/ 	.word	0x00001a60


	//   ....[2]....
        /*00c4*/ 	.word	0x00001aa0


	//----- nvinfo : EIATTR_CRS_STACK_SIZE
	.align		4
.L_29:
        /*00c8*/ 	.byte	0x04, 0x1e
        /*00ca*/ 	.short	(.L_31 - .L_30)
.L_30:
        /*00cc*/ 	.word	0x00000000


	//----- nvinfo : EIATTR_CBANK_PARAM_SIZE
	.align		4
.L_31:
        /*00d0*/ 	.byte	0x03, 0x19
        /*00d2*/ 	.short	0x0034


	//----- nvinfo : EIATTR_PARAM_CBANK
	.align		4
        /*00d4*/ 	.byte	0x04, 0x0a
        /*00d6*/ 	.short	(.L_33 - .L_32)
	.align		4
.L_32:
        /*00d8*/ 	.word	index@(.nv.constant0._Z14md5hash_kernelPiPhPjiiijjjj)
        /*00dc*/ 	.short	0x0380
        /*00de*/ 	.short	0x0034


	//----- nvinfo : EIATTR_SW_WAR
	.align		4
.L_33:
        /*00e0*/ 	.byte	0x04, 0x36
        /*00e2*/ 	.short	(.L_35 - .L_34)
.L_34:
        /*00e4*/ 	.word	0x00000008
.L_35:


//--------------------- .nv.callgraph             --------------------------
	.section	.nv.callgraph,"",@"SHT_CUDA_CALLGRAPH"
	.align	4
	.sectionentsize	8
	.align		4
        /*0000*/ 	.word	0x00000000
	.align		4
        /*0004*/ 	.word	0xffffffff
	.align		4
        /*0008*/ 	.word	0x00000000
	.align		4
        /*000c*/ 	.word	0xfffffffe
	.align		4
        /*0010*/ 	.word	0x00000000
	.align		4
        /*0014*/ 	.word	0xfffffffd
	.align		4
        /*0018*/ 	.word	0x00000000
	.align		4
        /*001c*/ 	.word	0xfffffffc


//--------------------- .text._Z14md5hash_kernelPiPhPjiiijjjj --------------------------
	.section	.text._Z14md5hash_kernelPiPhPjiiijjjj,"ax",@progbits
	.align	128
        .global         _Z14md5hash_kernelPiPhPjiiijjjj
        .type           _Z14md5hash_kernelPiPhPjiiijjjj,@function
        .size           _Z14md5hash_kernelPiPhPjiiijjjj,(.L_x_12 - _Z14md5hash_kernelPiPhPjiiijjjj)
        .other          _Z14md5hash_kernelPiPhPjiiijjjj,@"STO_CUDA_ENTRY STV_DEFAULT"
_Z14md5hash_kernelPiPhPjiiijjjj:
.text._Z14md5hash_kernelPiPhPjiiijjjj:
[----:B------:R-:W-:Y:S08]  /*0000*/  LDC R1, c[0x0][0x37c] ;  /* 0x0000df00ff017b82 */ /* 0x000ff00000000800 */
[----:B------:R-:W0:Y:S01]  /*0010*/  LDC R0, c[0x0][0x3a0] ;  /* 0x0000e800ff007b82 */ /* 0x000e220000000800 */
[----:B------:R-:W1:Y:S01]  /*0020*/  S2R R5, SR_CTAID.X ;  /* 0x0000000000057919 */ /* 0x000e620000002500 */
[----:B------:R-:W1:Y:S01]  /*0030*/  LDCU UR4, c[0x0][0x360] ;  /* 0x00006c00ff0477ac */ /* 0x000e620008000800 */
[----:B------:R-:W1:Y:S01]  /*0040*/  S2R R2, SR_TID.X ;  /* 0x0000000000027919 */ /* 0x000e620000002100 */
[----:B0-----:R-:W0:Y:S01]  /*0050*/  I2F.U32.RP R4, R0 ;  /* 0x0000000000047306 */ /* 0x001e220000209000 */
[----:B------:R-:W-:Y:S01]  /*0060*/  ISETP.NE.U32.AND P1, PT, R0, RZ, PT ;  /* 0x000000ff0000720c */ /* 0x000fe20003f25070 */
[----:B-1----:R-:W-:Y:S01]  /*0070*/  IMAD R5, R5, UR4, R2 ;  /* 0x0000000405057c24 */ /* 0x002fe2000f8e0202 */
[----:B------:R-:W1:Y:S05]  /*0080*/  LDCU UR4, c[0x0][0x398] ;  /* 0x00007300ff0477ac */ /* 0x000e6a0008000800 */
[----:B0-----:R-:W0:Y:S01]  /*0090*/  MUFU.RCP R4, R4 ;  /* 0x0000000400047308 */ /* 0x001e220000001000 */
[----:B------:R-:W-:-:S02]  /*00a0*/  IMAD.MOV.U32 R2, RZ, RZ, RZ ;  /* 0x000000ffff027224 */ /* 0x000fc400078e00ff */
[----:B------:R-:W-:Y:S02]  /*00b0*/  IMAD R5, R5, R0, RZ ;  /* 0x0000000005057224 */ /* 0x000fe400078e02ff */
[----:B0-----:R-:W-:-:S06]  /*00c0*/  VIADD R3, R4, 0xffffffe ;  /* 0x0ffffffe04037836 */ /* 0x001fcc0000000000 */
[----:B------:R-:W0:Y:S02]  /*00d0*/  F2I.FTZ.U32.TRUNC.NTZ R3, R3 ;  /* 0x0000000300037305 */ /* 0x000e24000021f000 */
[----:B0-----:R-:W-:-:S04]  /*00e0*/  IMAD.MOV R7, RZ, RZ, -R3 ;  /* 0x000000ffff077224 */ /* 0x001fc800078e0a03 */
[----:B------:R-:W-:-:S04]  /*00f0*/  IMAD R7, R7, R0, RZ ;  /* 0x0000000007077224 */ /* 0x000fc800078e02ff */
[----:B------:R-:W-:-:S06]  /*0100*/  IMAD.HI.U32 R2, R3, R7, R2 ;  /* 0x0000000703027227 */ /* 0x000fcc00078e0002 */
[----:B------:R-:W-:-:S04]  /*0110*/  IMAD.HI.U32 R9, R2, R5, RZ ;  /* 0x0000000502097227 */ /* 0x000fc800078e00ff */
[----:B------:R-:W-:-:S04]  /*0120*/  IMAD.MOV R4, RZ, RZ, -R9 ;  /* 0x000000ffff047224 */ /* 0x000fc800078e0a09 */
[----:B------:R-:W-:Y:S01]  /*0130*/  IMAD R3, R0, R4, R5 ;  /* 0x0000000400037224 */ /* 0x000fe200078e0205 */
[----:B------:R-:W-:-:S04]  /*0140*/  LOP3.LUT R4, RZ, R0, RZ, 0x33, !PT ;  /* 0x00000000ff047212 */ /* 0x000fc800078e33ff */
[----:B------:R-:W-:-:S13]  /*0150*/  ISETP.GE.U32.AND P0, PT, R3, R0, PT ;  /* 0x000000000300720c */ /* 0x000fda0003f06070 */
[----:B------:R-:W-:Y:S02]  /*0160*/  @P0 IMAD.IADD R3, R3, 0x1, -R0 ;  /* 0x0000000103030824 */ /* 0x000fe400078e0a00 */
[----:B------:R-:W-:-:S03]  /*0170*/  @P0 VIADD R9, R9, 0x1 ;  /* 0x0000000109090836 */ /* 0x000fc60000000000 */
[----:B------:R-:W-:-:S13]  /*0180*/  ISETP.GE.U32.AND P2, PT, R3, R0, PT ;  /* 0x000000000300720c */ /* 0x000fda0003f46070 */
[----:B------:R-:W-:-:S05]  /*0190*/  @P2 VIADD R9, R9, 0x1 ;  /* 0x0000000109092836 */ /* 0x000fca0000000000 */
[----:B------:R-:W-:-:S05]  /*01a0*/  SEL R9, R4, R9, !P1 ;  /* 0x0000000904097207 */ /* 0x000fca0004800000 */
[----:B------:R-:W-:-:S04]  /*01b0*/  IMAD.HI.U32 R11, R2, R9, RZ ;  /* 0x00000009020b7227 */ /* 0x000fc800078e00ff */
[----:B------:R-:W-:-:S04]  /*01c0*/  IMAD.MOV R3, RZ, RZ, -R11 ;  /* 0x000000ffff037224 */ /* 0x000fc800078e0a0b */
[----:B------:R-:W-:-:S05]  /*01d0*/  IMAD R3, R0, R3, R9 ;  /* 0x0000000300037224 */ /* 0x000fca00078e0209 */
[----:B------:R-:W-:-:S13]  /*01e0*/  ISETP.GE.U32.AND P0, PT, R3, R0, PT ;  /* 0x000000000300720c */ /* 0x000fda0003f06070 */
[----:B------:R-:W-:Y:S02]  /*01f0*/  @P0 IMAD.IADD R3, R3, 0x1, -R0 ;  /* 0x0000000103030824 */ /* 0x000fe400078e0a00 */
[----:B------:R-:W-:-:S03]  /*0200*/  @P0 VIADD R11, R11, 0x1 ;  /* 0x000000010b0b0836 */ /* 0x000fc60000000000 */
[----:B------:R-:W-:-:S13]  /*0210*/  ISETP.GE.U32.AND P2, PT, R3, R0, PT ;  /* 0x000000000300720c */ /* 0x000fda0003f46070 */
[----:B------:R-:W-:-:S05]  /*0220*/  @P2 VIADD R11, R11, 0x1 ;  /* 0x000000010b0b2836 */ /* 0x000fca0000000000 */
[----:B------:R-:W-:-:S05]  /*0230*/  SEL R11, R4, R11, !P1 ;  /* 0x0000000b040b7207 */ /* 0x000fca0004800000 */
[----:B------:R-:W-:-:S04]  /*0240*/  IMAD.HI.U32 R3, R2, R11, RZ ;  /* 0x0000000b02037227 */ /* 0x000fc800078e00ff */
[----:B------:R-:W-:Y:S02]  /*0250*/  IMAD.MOV R7, RZ, RZ, -R3 ;  /* 0x000000ffff077224 */ /* 0x000fe400078e0a03 */
[--C-:B------:R-:W-:Y:S02]  /*0260*/  IMAD.MOV R6, RZ, RZ, -R11.reuse ;  /* 0x000000ffff067224 */ /* 0x100fe400078e0a0b */
[C---:B------:R-:W-:Y:S02]  /*0270*/  IMAD R7, R0.reuse, R7, R11 ;  /* 0x0000000700077224 */ /* 0x040fe400078e020b */
[--C-:B------:R-:W-:Y:S02]  /*0280*/  IMAD R6, R0, R6, R9.reuse ;  /* 0x0000000600067224 */ /* 0x100fe400078e0209 */
[----:B------:R-:W-:Y:S01]  /*0290*/  IMAD.MOV R9, RZ, RZ, -R9 ;  /* 0x000000ffff097224 */ /* 0x000fe200078e0a09 */
[----:B------:R-:W-:Y:S01]  /*02a0*/  ISETP.GE.U32.AND P0, PT, R7, R0, PT ;  /* 0x000000000700720c */ /* 0x000fe20003f06070 */
[----:B------:R-:W-:-:S12]  /*02b0*/  IMAD.SHL.U32 R6, R6, 0x100, RZ ;  /* 0x0000010006067824 */ /* 0x000fd800078e00ff */
        /* <DEDUP_REMOVED lines=9> */
[----:B------:R-:W-:-:S03]  /*0350*/  IMAD R8, R0, R8, R11 ;  /* 0x0000000800087224 */ /* 0x000fc600078e020b */
        /* <DEDUP_REMOVED lines=29> */
[----:B------:R-:W-:Y:S01]  /*0530*/  @P0 VIADD R17, R17, 0x1 ;  /* 0x0000000111110836 */ /* 0x000fe20000000000 */
[----:B-1----:R-:W-:Y:S02]  /*0540*/  ISETP.GE.AND P0, PT, R5, UR4, PT ;  /* 0x0000000405007c0c */ /* 0x002fe4000bf06270 */
[----:B------:R-:W-:Y:S02]  /*0550*/  ISETP.GE.U32.AND P2, PT, R19, R0, PT ;  /* 0x000000001300720c */ /* 0x000fe40003f46070 */
[----:B------:R-:W-:-:S11]  /*0560*/  ISETP.LT.OR P0, PT, R0, 0x1, P0 ;  /* 0x000000010000780c */ /* 0x000fd60000701670 */
[----:B------:R-:W-:-:S05]  /*0570*/  @P2 VIADD R17, R17, 0x1 ;  /* 0x0000000111112836 */ /* 0x000fca0000000000 */
[----:B------:R-:W-:Y:S01]  /*0580*/  SEL R19, R4, R17, !P1 ;  /* 0x0000001104137207 */ /* 0x000fe20004800000 */
[----:B------:R-:W-:-:S04]  /*0590*/  IMAD.MOV R17, RZ, RZ, -R7 ;  /* 0x000000ffff117224 */ /* 0x000fc800078e0a07 */
[----:B------:R-:W-:-:S04]  /*05a0*/  IMAD.HI.U32 R2, R2, R19, RZ ;  /* 0x0000001302027227 */ /* 0x000fc800078e00ff */
[----:B------:R-:W-:Y:S02]  /*05b0*/  IMAD.MOV R11, RZ, RZ, -R2 ;  /* 0x000000ffff0b7224 */ /* 0x000fe400078e0a02 */
[----:B------:R-:W-:Y:S01]  /*05c0*/  IMAD R2, R0, R9, R5 ;  /* 0x0000000900027224 */ /* 0x000fe200078e0205 */
[----:B------:R-:W-:Y:S01]  /*05d0*/  LOP3.LUT R9, R6, 0xff00, RZ, 0xc0, !PT ;  /* 0x0000ff0006097812 */ /* 0x000fe200078ec0ff */
[----:B------:R-:W-:-:S03]  /*05e0*/  IMAD R11, R0, R11, R19 ;  /* 0x0000000b000b7224 */ /* 0x000fc600078e0213 */
[----:B------:R-:W-:Y:S01]  /*05f0*/  LOP3.LUT R2, R9, 0xff, R2, 0xf8, !PT ;  /* 0x000000ff09027812 */ /* 0x000fe200078ef802 */
[----:B------:R-:W-:Y:S01]  /*0600*/  IMAD.U32 R9, R8, 0x10000, RZ ;  /* 0x0001000008097824 */ /* 0x000fe200078e00ff */
[----:B------:R-:W-:Y:S01]  /*0610*/  ISETP.GE.U32.AND P2, PT, R11, R0, PT ;  /* 0x000000000b00720c */ /* 0x000fe20003f46070 */
[----:B------:R-:W-:-:S12]  /*0620*/  @P0 EXIT ;  /* 0x000000000000094d */ /* 0x000fd80003800000 */
[----:B------:R-:W-:Y:S01]  /*0630*/  @P2 IMAD.IADD R11, R11, 0x1, -R0 ;  /* 0x000000010b0b2824 */ /* 0x000fe200078e0a00 */
[----:B------:R-:W-:Y:S01]  /*0640*/  LOP3.LUT R12, R2, 0xff0000, R9, 0xf8, !PT ;  /* 0x00ff0000020c7812 */ /* 0x000fe200078ef809 */
[----:B------:R-:W-:Y:S01]  /*0650*/  IMAD.MOV R6, RZ, RZ, -R13 ;  /* 0x000000ffff067224 */ /* 0x000fe200078e0a0d */
[----:B------:R-:W0:Y:S01]  /*0660*/  LDC R9, c[0x0][0x3a4] ;  /* 0x0000e900ff097b82 */ /* 0x000e220000000800 */
[----:B------:R-:W-:Y:S01]  /*0670*/  IMAD.MOV R2, RZ, RZ, -R15 ;  /* 0x000000ffff027224 */ /* 0x000fe200078e0a0f */
[----:B------:R-:W-:Y:S01]  /*0680*/  ISETP.GE.U32.AND P0, PT, R11, R0, PT ;  /* 0x000000000b00720c */ /* 0x000fe20003f06070 */
[----:B------:R-:W-:Y:S01]  /*0690*/  IMAD.MOV R8, RZ, RZ, -R19 ;  /* 0x000000ffff087224 */ /* 0x000fe200078e0a13 */
[----:B------:R-:W1:Y:S01]  /*06a0*/  LDCU UR4, c[0x0][0x39c] ;  /* 0x00007380ff0477ac */ /* 0x000e620008000800 */
[C---:B------:R-:W-:Y:S02]  /*06b0*/  IMAD R6, R0.reuse, R6, R15 ;  /* 0x0000000600067224 */ /* 0x040fe400078e020f */
[C---:B------:R-:W-:Y:S01]  /*06c0*/  IMAD R17, R0.reuse, R17, R3 ;  /* 0x0000001100117224 */ /* 0x040fe200078e0203 */
[----:B------:R-:W2:Y:S01]  /*06d0*/  LDC R10, c[0x0][0x3b0] ;  /* 0x0000ec00ff0a7b82 */ /* 0x000ea20000000800 */
[C---:B------:R-:W-:Y:S01]  /*06e0*/  IMAD R7, R0.reuse, R2, R7 ;  /* 0x0000000200077224 */ /* 0x040fe200078e0207 */
[----:B------:R-:W3:Y:S01]  /*06f0*/  LDCU.64 UR10, c[0x0][0x358] ;  /* 0x00006b00ff0a77ac */ /* 0x000ee20008000a00 */
[----:B------:R-:W-:-:S02]  /*0700*/  IMAD R8, R0, R8, R13 ;  /* 0x0000000800087224 */ /* 0x000fc400078e020d */
[----:B------:R-:W-:Y:S01]  /*0710*/  IMAD.SHL.U32 R13, R6, 0x100, RZ ;  /* 0x00000100060d7824 */ /* 0x000fe200078e00ff */
[----:B------:R-:W4:Y:S01]  /*0720*/  LDCU UR9, c[0x0][0x39c] ;  /* 0x00007380ff0977ac */ /* 0x000f220008000800 */
[----:B------:R-:W-:Y:S01]  /*0730*/  @P0 IMAD.IADD R11, R11, 0x1, -R0 ;  /* 0x000000010b0b0824 */ /* 0x000fe200078e0a00 */
[----:B------:R-:W5:Y:S01]  /*0740*/  LDC.64 R2, c[0x0][0x3a8] ;  /* 0x0000ea00ff027b82 */ /* 0x000f620000000a00 */
[----:B------:R-:W-:Y:S01]  /*0750*/  IMAD R12, R17, 0x1000000, R12 ;  /* 0x01000000110c7824 */ /* 0x000fe200078e020c */
[----:B------:R-:W-:Y:S01]  /*0760*/  LOP3.LUT R14, R13, 0xff00, RZ, 0xc0, !PT ;  /* 0x0000ff000d0e7812 */ /* 0x000fe200078ec0ff */
[----:B------:R-:W-:Y:S01]  /*0770*/  IMAD.U32 R13, R8, 0x10000, RZ ;  /* 0x00010000080d7824 */ /* 0x000fe200078e00ff */
[----:B------:R-:W-:Y:S01]  /*0780*/  SEL R4, R4, R11, !P1 ;  /* 0x0000000b04047207 */ /* 0x000fe20004800000 */
[----:B------:R-:W-:Y:S01]  /*0790*/  IMAD.MOV.U32 R0, RZ, RZ, R12 ;  /* 0x000000ffff007224 */ /* 0x000fe200078e000c */
[----:B------:R-:W-:Y:S01]  /*07a0*/  LOP3.LUT R14, R14, 0xff, R7, 0xf8, !PT ;  /* 0x000000ff0e0e7812 */ /* 0x000fe200078ef807 */
[----:B-1----:R-:W-:-:S02]  /*07b0*/  ULEA UR5, UR4, 0xa679438e, 0x3 ;  /* 0xa679438e04057891 */ /* 0x002fc4000f8e18ff */
[----:B------:R-:W-:Y:S01]  /*07c0*/  ULEA UR6, UR4, 0xc33707d6, 0x3 ;  /* 0xc33707d604067891 */ /* 0x000fe2000f8e18ff */
[----:B------:R-:W-:Y:S01]  /*07d0*/  LOP3.LUT R13, R14, 0xff0000, R13, 0xf8, !PT ;  /* 0x00ff00000e0d7812 */ /* 0x000fe200078ef80d */
[----:B------:R-:W-:Y:S02]  /*07e0*/  ULEA UR7, UR4, 0xfde5380c, 0x3 ;  /* 0xfde5380c04077891 */ /* 0x000fe4000f8e18ff */
[----:B------:R-:W-:Y:S02]  /*07f0*/  ULEA UR8, UR4, 0xab9423a7, 0x3 ;  /* 0xab9423a704087891 */ /* 0x000fe4000f8e18ff */
[----:B------:R-:W-:Y:S01]  /*0800*/  IMAD R11, R4, 0x1000000, R13 ;  /* 0x01000000040b7824 */ /* 0x000fe200078e020d */
[----:B------:R-:W-:Y:S01]  /*0810*/  UISETP.GT.AND UP0, UPT, UR4, 0x3, UPT ;  /* 0x000000030400788c */ /* 0x000fe2000bf04270 */
[----:B------:R-:W1:Y:S01]  /*0820*/  LDCU UR12, c[0x0][0x3a0] ;  /* 0x00007400ff0c77ac */ /* 0x000e620008000800 */
[----:B------:R-:W0:Y:S01]  /*0830*/  LDCU UR13, c[0x0][0x398] ;  /* 0x00007300ff0d77ac */ /* 0x000e220008000800 */
[----:B---34-:R-:W-:-:S08]  /*0840*/  UMOV UR4, URZ ;  /* 0x000000ff00047c82 */ /* 0x018fd00008000000 */
.L_x_10:
[----:B------:R-:W-:Y:S01]  /*0850*/  VIADD R12, R5, 0x1 ;  /* 0x00000001050c7836 */ /* 0x000fe20000000000 */
[----:B------:R-:W-:Y:S06]  /*0860*/  BRA.U UP0, `(.L_x_0) ;  /* 0x0000000100687547 */ /* 0x000fec000b800000 */
[----:B------:R-:W-:-:S09]  /*0870*/  UISETP.GT.AND UP1, UPT, UR9, 0x1, UPT ;  /* 0x000000010900788c */ /* 0x000fd2000bf24270 */
[----:B------:R-:W-:Y:S05]  /*0880*/  BRA.U UP1, `(.L_x_1) ;  /* 0x0000000101307547 */ /* 0x000fea000b800000 */
[----:B------:R-:W-:-:S09]  /*0890*/  UISETP.NE.AND UP1, UPT, UR9, URZ, UPT ;  /* 0x000000ff0900728c */ /* 0x000fd2000bf25270 */
[----:B------:R-:W-:Y:S05]  /*08a0*/  BRA.U !UP1, `(.L_x_2) ;  /* 0x00000001091c7547 */ /* 0x000fea000b800000 */
[----:B------:R-:W-:Y:S01]  /*08b0*/  UISETP.NE.AND UP1, UPT, UR9, 0x1, UPT ;  /* 0x000000010900788c */ /* 0x000fe2000bf25270 */
[----:B------:R-:W-:Y:S02]  /*08c0*/  IMAD.MOV.U32 R14, RZ, RZ, R0 ;  /* 0x000000ffff0e7224 */ /* 0x000fe400078e0000 */
[----:B------:R-:W-:-:S06]  /*08d0*/  IMAD.MOV.U32 R13, RZ, RZ, R11 ;  /* 0x000000ffff0d7224 */ /* 0x000fcc00078e000b */
[----:B------:R-:W-:Y:S05]  /*08e0*/  BRA.U UP1, `(.L_x_3) ;  /* 0x0000000101ac7547 */ /* 0x000fea000b800000 */
[----:B------:R-:W-:Y:S01]  /*08f0*/  LOP3.LUT R14, R0, 0x8000, RZ, 0xfc, !PT ;  /* 0x00008000000e7812 */ /* 0x000fe200078efcff */
[----:B------:R-:W-:Y:S01]  /*0900*/  IMAD.MOV.U32 R13, RZ, RZ, R11 ;  /* 0x000000ffff0d7224 */ /* 0x000fe200078e000b */
[----:B------:R-:W-:Y:S06]  /*0910*/  BRA `(.L_x_3) ;  /* 0x0000000000a07947 */ /* 0x000fec0003800000 */
.L_x_2:
[----:B------:R-:W-:Y:S01]  /*0920*/  LOP3.LUT R14, R0, 0x80, RZ, 0xfc, !PT ;  /* 0x00000080000e7812 */ /* 0x000fe200078efcff */
[----:B------:R-:W-:Y:S01]  /*0930*/  IMAD.MOV.U32 R13, RZ, RZ, R11 ;  /* 0x000000ffff0d7224 */ /* 0x000fe200078e000b */
[----:B------:R-:W-:Y:S06]  /*0940*/  BRA `(.L_x_3) ;  /* 0x0000000000947947 */ /* 0x000fec0003800000 */
.L_x_1:
[----:B------:R-:W-:-:S09]  /*0950*/  UISETP.NE.AND UP1, UPT, UR9, 0x2, UPT ;  /* 0x000000020900788c */ /* 0x000fd2000bf25270 */
        /* <DEDUP_REMOVED lines=8> */
.L_x_4:
[----:B------:R-:W-:Y:S01]  /*09e0*/  LOP3.LUT R14, R0, 0x800000, RZ, 0xfc, !PT ;  /* 0x00800000000e7812 */ /* 0x000fe200078efcff */
[----:B------:R-:W-:Y:S01]  /*09f0*/  IMAD.MOV.U32 R13, RZ, RZ, R11 ;  /* 0x000000ffff0d7224 */ /* 0x000fe200078e000b */
[----:B------:R-:W-:Y:S06]  /*0a00*/  BRA `(.L_x_3) ;  /* 0x0000000000647947 */ /* 0x000fec0003800000 */
.L_x_0:
[----:B------:R-:W-:-:S09]  /*0a10*/  UISETP.GT.AND UP1, UPT, UR9, 0x5, UPT ;  /* 0x000000050900788c */ /* 0x000fd2000bf24270 */
[----:B------:R-:W-:Y:S05]  /*0a20*/  BRA.U UP1, `(.L_x_5) ;  /* 0x0000000101307547 */ /* 0x000fea000b800000 */
        /* <DEDUP_REMOVED lines=9> */
.L_x_6:
[----:B------:R-:W-:Y:S01]  /*0ac0*/  LOP3.LUT R13, R11, 0x80, RZ, 0xfc, !PT ;  /* 0x000000800b0d7812 */ /* 0x000fe200078efcff */
[----:B------:R-:W-:Y:S01]  /*0ad0*/  IMAD.MOV.U32 R14, RZ, RZ, R0 ;  /* 0x000000ffff0e7224 */ /* 0x000fe200078e0000 */
[----:B------:R-:W-:Y:S06]  /*0ae0*/  BRA `(.L_x_3) ;  /* 0x00000000002c7947 */ /* 0x000fec0003800000 */
.L_x_5:
        /* <DEDUP_REMOVED lines=9> */
.L_x_7:
[----:B------:R-:W-:Y:S01]  /*0b80*/  LOP3.LUT R13, R11, 0x800000, RZ, 0xfc, !PT ;  /* 0x008000000b0d7812 */ /* 0x000fe200078efcff */
[----:B------:R-:W-:-:S07]  /*0b90*/  IMAD.MOV.U32 R14, RZ, RZ, R0 ;  /* 0x000000ffff0e7224 */ /* 0x000fce00078e0000 */
.L_x_3:
[----:B------:R-:W-:Y:S01]  /*0ba0*/  VIADD R15, R14, 0xd76aa477 ;  /* 0xd76aa4770e0f7836 */ /* 0x000fe20000000000 */
[----:B------:R-:W-:Y:S01]  /*0bb0*/  UIADD3 UR4, UPT, UPT, UR4, 0x1, URZ ;  /* 0x0000000104047890 */ /* 0x000fe2000fffe0ff */
[----:B------:R-:W-:Y:S03]  /*0bc0*/  BSSY.RECONVERGENT B0, `(.L_x_8) ;  /* 0x00000e7000007945 */ /* 0x000fe60003800200 */
[----:B------:R-:W-:-:S04]  /*0bd0*/  SHF.L.W.U32.HI R15, R15, 0x7, R15 ;  /* 0x000000070f0f7819 */ /* 0x000fc80000010e0f */
[C---:B------:R-:W-:Y:S01]  /*0be0*/  IADD3 R18, PT, PT, -R15.reuse, 0x10325476, RZ ;  /* 0x103254760f127810 */ /* 0x040fe20007ffe1ff */
[----:B------:R-:W-:-:S05]  /*0bf0*/  VIADD R16, R15, 0xefcdab89 ;  /* 0xefcdab890f107836 */ /* 0x000fca0000000000 */
[----:B------:R-:W-:-:S04]  /*0c00*/  LOP3.LUT R17, R16, 0xefcdab89, RZ, 0xc0, !PT ;  /* 0xefcdab8910117812 */ /* 0x000fc800078ec0ff */
[----:B------:R-:W-:-:S04]  /*0c10*/  LOP3.LUT R18, R17, 0x98badcfe, R18, 0xf8, !PT ;  /* 0x98badcfe11127812 */ /* 0x000fc800078ef812 */
[----:B------:R-:W-:-:S04]  /*0c20*/  IADD3 R17, PT, PT, R13, -0x705f434, R18 ;  /* 0xf8fa0bcc0d117810 */ /* 0x000fc80007ffe012 */
[----:B------:R-:W-:-:S04]  /*0c30*/  LEA.HI R17, R17, R16, R17, 0xc ;  /* 0x0000001011117211 */ /* 0x000fc800078f6011 */
[----:B------:R-:W-:-:S05]  /*0c40*/  LOP3.LUT R18, R17, 0xefcdab89, R16, 0xac, !PT ;  /* 0xefcdab8911127812 */ /* 0x000fca00078eac10 */
[----:B------:R-:W-:-:S05]  /*0c50*/  VIADD R18, R18, 0xbcdb4dd9 ;  /* 0xbcdb4dd912127836 */ /* 0x000fca0000000000 */
[----:B------:R-:W-:-:S04]  /*0c60*/  LEA.HI R18, R18, R17, R18, 0x11 ;  /* 0x0000001112127211 */ /* 0x000fc800078f8812 */
[----:B------:R-:W-:-:S05]  /*0c70*/  LOP3.LUT R16, R16, R18, R17, 0xb8, !PT ;  /* 0x0000001210107212 */ /* 0x000fca00078eb811 */
[----:B------:R-:W-:-:S05]  /*0c80*/  VIADD R19, R16, 0xb18b7a77 ;  /* 0xb18b7a7710137836 */ /* 0x000fca0000000000 */
[----:B------:R-:W-:-:S04]  /*0c90*/  LEA.HI R19, R19, R18, R19, 0x16 ;  /* 0x0000001213137211 */ /* 0x000fc800078fb013 */
[----:B------:R-:W-:-:S04]  /*0ca0*/  LOP3.LUT R16, R17, R19, R18, 0xb8, !PT ;  /* 0x0000001311107212 */ /* 0x000fc800078eb812 */
[----:B------:R-:W-:-:S04]  /*0cb0*/  IADD3 R16, PT, PT, R15, -0x1ab644c8, R16 ;  /* 0xe549bb380f107810 */ /* 0x000fc80007ffe010 */
[----:B------:R-:W-:-:S04]  /*0cc0*/  LEA.HI R16, R16, R19, R16, 0x7 ;  /* 0x0000001310107211 */ /* 0x000fc800078f3810 */
[----:B------:R-:W-:-:S04]  /*0cd0*/  LOP3.LUT R20, R18, R16, R19, 0xb8, !PT ;  /* 0x0000001012147212 */ /* 0x000fc800078eb813 */
[----:B------:R-:W-:-:S04]  /*0ce0*/  IADD3 R17, PT, PT, R17, 0x4787c62a, R20 ;  /* 0x4787c62a11117810 */ /* 0x000fc80007ffe014 */
[----:B------:R-:W-:-:S04]  /*0cf0*/  LEA.HI R17, R17, R16, R17, 0xc ;  /* 0x0000001011117211 */ /* 0x000fc800078f6011 */
[----:B------:R-:W-:-:S04]  /*0d00*/  LOP3.LUT R15, R19, R17, R16, 0xb8, !PT ;  /* 0x00000011130f7212 */ /* 0x000fc800078eb810 */
[----:B------:R-:W-:-:S04]  /*0d10*/  IADD3 R18, PT, PT, R18, -0x57cfb9ed, R15 ;  /* 0xa830461312127810 */ /* 0x000fc80007ffe00f */
        /* <DEDUP_REMOVED lines=23> */
[----:B------:R-:W-:-:S04]  /*0e90*/  IADD3 R18, PT, PT, R15, UR5, R18 ;  /* 0x000000050f127c10 */ /* 0x000fc8000fffe012 */
[----:B------:R-:W-:-:S04]  /*0ea0*/  LEA.HI R18, R18, R17, R18, 0x11 ;  /* 0x0000001112127211 */ /* 0x000fc800078f8812 */
[----:B------:R-:W-:-:S04]  /*0eb0*/  LOP3.LUT R20, R16, R18, R17, 0xb8, !PT ;  /* 0x0000001210147212 */ /* 0x000fc800078eb811 */
[----:B------:R-:W-:-:S04]  /*0ec0*/  IADD3 R19, PT, PT, R19, 0x49b40821, R20 ;  /* 0x49b4082113137810 */ /* 0x000fc80007ffe014 */
[----:B------:R-:W-:-:S04]  /*0ed0*/  LEA.HI R19, R19, R18, R19, 0x16 ;  /* 0x0000001213137211 */ /* 0x000fc800078fb013 */
[----:B------:R-:W-:-:S04]  /*0ee0*/  LOP3.LUT R15, R18, R17, R19, 0xb8, !PT ;  /* 0x00000011120f7212 */ /* 0x000fc800078eb813 */
[----:B------:R-:W-:-:S05]  /*0ef0*/  IADD3 R15, PT, PT, R15, R13, R16 ;  /* 0x0000000d0f0f7210 */ /* 0x000fca0007ffe010 */
        /* <DEDUP_REMOVED lines=28> */
[----:B------:R-:W-:-:S04]  /*10c0*/  IADD3 R17, PT, PT, R20, UR6, R17 ;  /* 0x0000000614117c10 */ /* 0x000fc8000fffe011 */
        /* <DEDUP_REMOVED lines=32> */
[----:B------:R-:W-:-:S05]  /*12d0*/  IADD3 R19, PT, PT, R19, R13, R16 ;  /* 0x0000000d13137210 */ /* 0x000fca0007ffe010 */
[----:B------:R-:W-:-:S05]  /*12e0*/  VIADD R16, R19, 0xa4beea44 ;  /* 0xa4beea4413107836 */ /* 0x000fca0000000000 */
        /* <DEDUP_REMOVED lines=82> */
[C---:B------:R-:W-:Y:S01]  /*1810*/  LOP3.LUT R16, R19.reuse, R18, R14, 0x2d, !PT ;  /* 0x0000001213107212 */ /* 0x040fe200078e2d0e */
[----:B------:R-:W-:Y:S02]  /*1820*/  VIADD R14, R14, 0x67452301 ;  /* 0x674523010e0e7836 */ /* 0x000fe40000000000 */
[----:B------:R-:W-:Y:S01]  /*1830*/  VIADD R19, R19, 0x10325476 ;  /* 0x1032547613137836 */ /* 0x000fe20000000000 */
[----:B------:R-:W-:-:S04]  /*1840*/  IADD3 R13, PT, PT, R13, -0x14792c6f, R16 ;  /* 0xeb86d3910d0d7810 */ /* 0x000fc80007ffe010 */
[----:B------:R-:W-:Y:S01]  /*1850*/  LEA.HI R13, R13, R18, R13, 0x15 ;  /* 0x000000120d0d7211 */ /* 0x000fe200078fa80d */
[----:B------:R-:W-:-:S04]  /*1860*/  VIADD R18, R18, 0x98badcfe ;  /* 0x98badcfe12127836 */ /* 0x000fc80000000000 */
[----:B------:R-:W-:-:S05]  /*1870*/  VIADD R13, R13, 0xefcdab89 ;  /* 0xefcdab890d0d7836 */ /* 0x000fca0000000000 */
[----:B-----5:R-:W-:Y:S01]  /*1880*/  ISETP.NE.AND P0, PT, R13, R2, PT ;  /* 0x000000020d00720c */ /* 0x020fe20003f05270 */
[----:B------:R-:W-:-:S03]  /*1890*/  VIADD R13, R0, 0x1 ;  /* 0x00000001000d7836 */ /* 0x000fc60000000000 */
[----:B0-----:R-:W-:Y:S02]  /*18a0*/  ISETP.NE.OR P0, PT, R14, R9, P0 ;  /* 0x000000090e00720c */ /* 0x001fe40000705670 */
[----:B------:R-:W-:Y:S02]  /*18b0*/  LOP3.LUT R13, R13, 0xff, RZ, 0xc0, !PT ;  /* 0x000000ff0d0d7812 */ /* 0x000fe400078ec0ff */
[----:B------:R-:W-:Y:S02]  /*18c0*/  ISETP.NE.OR P0, PT, R18, R3, P0 ;  /* 0x000000031200720c */ /* 0x000fe40000705670 */
[----:B------:R-:W-:Y:S02]  /*18d0*/  LOP3.LUT R20, R13, 0xffffff00, R0, 0xf8, !PT ;  /* 0xffffff000d147812 */ /* 0x000fe400078ef800 */
[----:B--2---:R-:W-:-:S13]  /*18e0*/  ISETP.NE.OR P0, PT, R19, R10, P0 ;  /* 0x0000000a1300720c */ /* 0x004fda0000705670 */
[----:B------:R-:W-:Y:S05]  /*18f0*/  @P0 BRA `(.L_x_9) ;  /* 0x00000000004c0947 */ /* 0x000fea0003800000 */
[----:B------:R-:W0:Y:S01]  /*1900*/  LDC.64 R18, c[0x0][0x380] ;  /* 0x0000e000ff127b82 */ /* 0x000e220000000a00 */
[--C-:B------:R-:W-:Y:S02]  /*1910*/  SHF.R.U32.HI R13, RZ, 0x8, R0.reuse ;  /* 0x00000008ff0d7819 */ /* 0x100fe40000011600 */
[--C-:B------:R-:W-:Y:S02]  /*1920*/  SHF.R.U32.HI R21, RZ, 0x10, R0.reuse ;  /* 0x00000010ff157819 */ /* 0x100fe40000011600 */
[----:B------:R-:W-:-:S03]  /*1930*/  SHF.R.U32.HI R23, RZ, 0x18, R0 ;  /* 0x00000018ff177819 */ /* 0x000fc60000011600 */
[----:B------:R-:W2:Y:S08]  /*1940*/  LDC.64 R16, c[0x0][0x388] ;  /* 0x0000e200ff107b82 */ /* 0x000eb00000000a00 */
[----:B------:R-:W3:Y:S01]  /*1950*/  LDC.64 R14, c[0x0][0x390] ;  /* 0x0000e400ff0e7b82 */ /* 0x000ee20000000a00 */
[----:B0-----:R0:W-:Y:S04]  /*1960*/  STG.E desc[UR10][R18.64], R5 ;  /* 0x0000000512007986 */ /* 0x0011e8000c10190a */
[----:B--2---:R0:W-:Y:S04]  /*1970*/  STG.E.U8 desc[UR10][R16.64], R0 ;  /* 0x0000000010007986 */ /* 0x0041e8000c10110a */
[----:B------:R0:W-:Y:S04]  /*1980*/  STG.E.U8 desc[UR10][R16.64+0x1], R13 ;  /* 0x0000010d10007986 */ /* 0x0001e8000c10110a */
[----:B------:R0:W-:Y:S04]  /*1990*/  STG.E.U8 desc[UR10][R16.64+0x2], R21 ;  /* 0x0000021510007986 */ /* 0x0001e8000c10110a */
[----:B------:R0:W-:Y:S04]  /*19a0*/  STG.E.U8 desc[UR10][R16.64+0x3], R23 ;  /* 0x0000031710007986 */ /* 0x0001e8000c10110a */
[----:B------:R0:W-:Y:S04]  /*19b0*/  STG.E.U8 desc[UR10][R16.64+0x4], R7 ;  /* 0x0000040710007986 */ /* 0x0001e8000c10110a */
[----:B------:R0:W-:Y:S04]  /*19c0*/  STG.E.U8 desc[UR10][R16.64+0x5], R6 ;  /* 0x0000050610007986 */ /* 0x0001e8000c10110a */
[----:B------:R0:W-:Y:S04]  /*19d0*/  STG.E.U8 desc[UR10][R16.64+0x6], R8 ;  /* 0x0000060810007986 */ /* 0x0001e8000c10110a */
[----:B------:R0:W-:Y:S04]  /*19e0*/  STG.E.U8 desc[UR10][R16.64+0x7], R4 ;  /* 0x0000070410007986 */ /* 0x0001e8000c10110a */
[----:B---3--:R0:W-:Y:S04]  /*19f0*/  STG.E desc[UR10][R14.64], R9 ;  /* 0x000000090e007986 */ /* 0x0081e8000c10190a */
[----:B------:R0:W-:Y:S04]  /*1a00*/  STG.E desc[UR10][R14.64+0x4], R2 ;  /* 0x000004020e007986 */ /* 0x0001e8000c10190a */
[----:B------:R0:W-:Y:S04]  /*1a10*/  STG.E desc[UR10][R14.64+0x8], R3 ;  /* 0x000008030e007986 */ /* 0x0001e8000c10190a */
[----:B------:R0:W-:Y:S02]  /*1a20*/  STG.E desc[UR10][R14.64+0xc], R10 ;  /* 0x00000c0a0e007986 */ /* 0x0001e4000c10190a */
.L_x_9:
[----:B-1----:R-:W-:Y:S05]  /*1a30*/  BSYNC.RECONVERGENT B0 ;  /* 0x0000000000007941 */ /* 0x002fea0003800200 */
.L_x_8:
[----:B------:R-:W-:Y:S01]  /*1a40*/  ISETP.GE.AND P0, PT, R12, UR13, PT ;  /* 0x0000000d0c007c0c */ /* 0x000fe2000bf06270 */
[----:B------:R-:W-:-:S12]  /*1a50*/  UISETP.GE.AND UP1, UPT, UR4, UR12, UPT ;  /* 0x0000000c0400728c */ /* 0x000fd8000bf26270 */
[----:B------:R-:W-:Y:S05]  /*1a60*/  @P0 EXIT ;  /* 0x000000000000094d */ /* 0x000fea0003800000 */
[----:B0-----:R-:W-:Y:S02]  /*1a70*/  IMAD.MOV.U32 R0, RZ, RZ, R20 ;  /* 0x000000ffff007224 */ /* 0x001fe400078e0014 */
[----:B------:R-:W-:Y:S01]  /*1a80*/  IMAD.MOV.U32 R5, RZ, RZ, R12 ;  /* 0x000000ffff057224 */ /* 0x000fe200078e000c */
[----:B------:R-:W-:Y:S06]  /*1a90*/  BRA.U !UP1, `(.L_x_10) ;  /* 0xffffffed096c7547 */ /* 0x000fec000b83ffff */
[----:B------:R-:W-:Y:S05]  /*1aa0*/  EXIT ;  /* 0x000000000000794d */ /* 0x000fea0003800000 */
.L_x_11:
[----:B------:R-:W-:-:S00]  /*1ab0*/  BRA `(.L_x_11) ;  /* 0xfffffffc00fc7947 */ /* 0x000fc0000383ffff */
[----:B------:R-:W-:-:S00]  /*1ac0*/  NOP ;  /* 0x0000000000007918 */ /* 0x000fc00000000000 */
        /* <DEDUP_REMOVED lines=11> */
.L_x_12:


//--------------------- .nv.shared.reserved.0     --------------------------
	.section	.nv.shared.reserved.0,"aw",@nobits
	.weak		__nv_reservedSMEM_offset_0_alias
	.size		__nv_reservedSMEM_offset_0_alias, 0, 64
	.other		__nv_reservedSMEM_offset_0_alias,@"STO_CUDA_RESERVED_SHARED STV_DEFAULT"
__nv_reservedSMEM_offset_0_alias:
	.zero		0
	.zero		64


//--------------------- .nv.constant0._Z14md5hash_kernelPiPhPjiiijjjj --------------------------
	.section	.nv.constant0._Z14md5hash_kernelPiPhPjiiijjjj,"a",@progbits
	.sectionflags	@""
	.align	4
.nv.constant0._Z14md5hash_kernelPiPhPjiiijjjj:
	.zero		948


//--------------------- SYMBOLS --------------------------

	.type		.nv.reservedSmem.offset0,@object
	.size		.nv.reservedSmem.offset0,0x4
